//
// Generated by NVIDIA NVVM Compiler
//
// Compiler Build ID: CL-36424714
// Cuda compilation tools, release 13.0, V13.0.88
// Based on NVVM 20.0.0
//

.version 9.0
.target sm_100
.address_size 64

	// .globl	_Z11test_kernelPf
.const .align 4 .b8 cangle[1440];
.global .align 4 .b8 gangle[1440];

.visible .entry _Z11test_kernelPf(
	.param .u64 .ptr .align 1 _Z11test_kernelPf_param_0
)
{
	.reg .pred 	%p<2>;
	.reg .b32 	%r<9>;
	.reg .b32 	%f<20>;
	.reg .b64 	%rd<10>;

	ld.param.u64 	%rd5, [_Z11test_kernelPf_param_0];
	cvta.to.global.u64 	%rd6, %rd5;
	mov.u32 	%r4, %ctaid.x;
	mov.u32 	%r5, %ntid.x;
	mov.u32 	%r6, %tid.x;
	mad.lo.s32 	%r7, %r4, %r5, %r6;
	mul.wide.s32 	%rd7, %r7, 4;
	add.s64 	%rd1, %rd6, %rd7;
	ld.global.f32 	%f19, [%rd1];
	mov.u64 	%rd8, cangle;
	add.s64 	%rd9, %rd8, 16;
	mov.b32 	%r8, 0;
$L__BB0_1:
	ld.const.f32 	%f4, [%rd9+-16];
	add.f32 	%f5, %f19, %f4;
	ld.const.f32 	%f6, [%rd9+-12];
	add.f32 	%f7, %f5, %f6;
	ld.const.f32 	%f8, [%rd9+-8];
	add.f32 	%f9, %f7, %f8;
	ld.const.f32 	%f10, [%rd9+-4];
	add.f32 	%f11, %f9, %f10;
	ld.const.f32 	%f12, [%rd9];
	add.f32 	%f13, %f11, %f12;
	ld.const.f32 	%f14, [%rd9+4];
	add.f32 	%f15, %f13, %f14;
	ld.const.f32 	%f16, [%rd9+8];
	add.f32 	%f17, %f15, %f16;
	ld.const.f32 	%f18, [%rd9+12];
	add.f32 	%f19, %f17, %f18;
	add.s32 	%r8, %r8, 8;
	add.s64 	%rd9, %rd9, 32;
	setp.ne.s32 	%p1, %r8, 360;
	@%p1 bra 	$L__BB0_1;
	st.global.f32 	[%rd1], %f19;
	ret;

}
	// .globl	_Z12test_kernel2Pf
.visible .entry _Z12test_kernel2Pf(
	.param .u64 .ptr .align 1 _Z12test_kernel2Pf_param_0
)
{
	.reg .pred 	%p<2>;
	.reg .b32 	%r<9>;
	.reg .b32 	%f<20>;
	.reg .b64 	%rd<10>;

	ld.param.u64 	%rd5, [_Z12test_kernel2Pf_param_0];
	cvta.to.global.u64 	%rd6, %rd5;
	mov.u32 	%r4, %ctaid.x;
	mov.u32 	%r5, %ntid.x;
	mov.u32 	%r6, %tid.x;
	mad.lo.s32 	%r7, %r4, %r5, %r6;
	mul.wide.s32 	%rd7, %r7, 4;
	add.s64 	%rd1, %rd6, %rd7;
	ld.global.f32 	%f19, [%rd1];
	mov.u64 	%rd8, gangle;
	add.s64 	%rd9, %rd8, 16;
	mov.b32 	%r8, 0;
$L__BB1_1:
	ld.global.f32 	%f4, [%rd9+-16];
	add.f32 	%f5, %f19, %f4;
	st.global.f32 	[%rd1], %f5;
	ld.global.f32 	%f6, [%rd9+-12];
	add.f32 	%f7, %f5, %f6;
	st.global.f32 	[%rd1], %f7;
	ld.global.f32 	%f8, [%rd9+-8];
	add.f32 	%f9, %f7, %f8;
	st.global.f32 	[%rd1], %f9;
	ld.global.f32 	%f10, [%rd9+-4];
	add.f32 	%f11, %f9, %f10;
	st.global.f32 	[%rd1], %f11;
	ld.global.f32 	%f12, [%rd9];
	add.f32 	%f13, %f11, %f12;
	st.global.f32 	[%rd1], %f13;
	ld.global.f32 	%f14, [%rd9+4];
	add.f32 	%f15, %f13, %f14;
	st.global.f32 	[%rd1], %f15;
	ld.global.f32 	%f16, [%rd9+8];
	add.f32 	%f17, %f15, %f16;
	st.global.f32 	[%rd1], %f17;
	ld.global.f32 	%f18, [%rd9+12];
	add.f32 	%f19, %f17, %f18;
	st.global.f32 	[%rd1], %f19;
	add.s32 	%r8, %r8, 8;
	add.s64 	%rd9, %rd9, 32;
	setp.ne.s32 	%p1, %r8, 360;
	@%p1 bra 	$L__BB1_1;
	ret;

}


// ===== COMPILED SASS (sm_100) =====

	.target	sm_100

	.elftype	@"ET_EXEC"


//--------------------- .note.nv.tkinfo           --------------------------
	.section	.note.nv.tkinfo,"",@"SHT_NOTE"
	.sectionflags	@"SHF_NOTE_NV_TKINFO"
	.tkinfo
        /*0018*/ 	.word	0x00000002
        /*0030*/ 	.string	""
        /*0030*/ 	.string	"ptxas"
        /*0030*/ 	.string	"Cuda compilation tools, release 13.0, V13.0.88"
        /*0030*/ 	.string	"Build cuda_13.0.r13.0/compiler.36424714_0"
        /*0030*/ 	.string	"-arch sm_100 -m 64 "



//--------------------- .note.nv.cuinfo           --------------------------
	.section	.note.nv.cuinfo,"",@"SHT_NOTE"
	.sectionflags	@"SHF_NOTE_NV_CUINFO"
        /*0018*/ 	.short	0x0002
        /*001a*/ 	.short	0x0064
        /*001c*/ 	.short	0x0082
	.zero		2


//--------------------- .nv.info                  --------------------------
	.section	.nv.info,"",@"SHT_CUDA_INFO"
	.align	4


	//----- nvinfo : EIATTR_REGCOUNT
	.align		4
        /*0000*/ 	.byte	0x04, 0x2f
        /*0002*/ 	.short	(.L_3 - .L_2)
	.align		4
.L_2:
        /*0004*/ 	.word	index@(_Z11test_kernelPf)
        /*0008*/ 	.word	0x00000008


	//----- nvinfo : EIATTR_FRAME_SIZE
	.align		4
.L_3:
        /*000c*/ 	.byte	0x04, 0x11
        /*000e*/ 	.short	(.L_5 - .L_4)
	.align		4
.L_4:
        /*0010*/ 	.word	index@(_Z11test_kernelPf)
        /*0014*/ 	.word	0x00000000


	//----- nvinfo : EIATTR_REGCOUNT
	.align		4
.L_5:
        /*0018*/ 	.byte	0x04, 0x2f
        /*001a*/ 	.short	(.L_7 - .L_6)
	.align		4
.L_6:
        /*001c*/ 	.word	index@(_Z12test_kernel2Pf)
        /*0020*/ 	.word	0x00000012


	//----- nvinfo : EIATTR_FRAME_SIZE
	.align		4
.L_7:
        /*0024*/ 	.byte	0x04, 0x11
        /*0026*/ 	.short	(.L_9 - .L_8)
	.align		4
.L_8:
        /*0028*/ 	.word	index@(_Z12test_kernel2Pf)
        /*002c*/ 	.word	0x00000000


	//----- nvinfo : EIATTR_MIN_STACK_SIZE
	.align		4
.L_9:
        /*0030*/ 	.byte	0x04, 0x12
        /*0032*/ 	.short	(.L_11 - .L_10)
	.align		4
.L_10:
        /*0034*/ 	.word	index@(_Z12test_kernel2Pf)
        /*0038*/ 	.word	0x00000000


	//----- nvinfo : EIATTR_MIN_STACK_SIZE
	.align		4
.L_11:
        /*003c*/ 	.byte	0x04, 0x12
        /*003e*/ 	.short	(.L_13 - .L_12)
	.align		4
.L_12:
        /*0040*/ 	.word	index@(_Z11test_kernelPf)
        /*0044*/ 	.word	0x00000000
.L_13:


//--------------------- .nv.compat                --------------------------
	.section	.nv.compat,"",@"SHT_CUDA_COMPAT_INFO"
	.align	4
        /*0000*/ 	.byte	0x02, 0x09, 0x00, 0x00, 0x02, 0x02, 0x01, 0x00, 0x02, 0x05, 0x05, 0x00, 0x03, 0x07, 0x01, 0x01
        /*0010*/ 	.byte	0x02, 0x03, 0x00, 0x00, 0x02, 0x06, 0x01, 0x00, 0x04, 0x0b, 0x08, 0x00, 0x09, 0x00, 0x00, 0x00
        /*0020*/ 	.byte	0x00, 0x00, 0x00, 0x00


//--------------------- .nv.info._Z12test_kernel2Pf --------------------------
	.section	.nv.info._Z12test_kernel2Pf,"",@"SHT_CUDA_INFO"
	.sectionflags	@""
	.align	4


	//----- nvinfo : EIATTR_CUDA_API_VERSION
	.align		4
        /*0000*/ 	.byte	0x04, 0x37
        /*0002*/ 	.short	(.L_15 - .L_14)
.L_14:
        /*0004*/ 	.word	0x00000082


	//----- nvinfo : EIATTR_KPARAM_INFO
	.align		4
.L_15:
        /*0008*/ 	.byte	0x04, 0x17
        /*000a*/ 	.short	(.L_17 - .L_16)
.L_16:
        /*000c*/ 	.word	0x00000000
        /*0010*/ 	.short	0x0000
        /*0012*/ 	.short	0x0000
        /*0014*/ 	.byte	0x00, 0xf5, 0x21, 0x00


	//----- nvinfo : EIATTR_SPARSE_MMA_MASK
	.align		4
.L_17:
        /*0018*/ 	.byte	0x03, 0x50
        /*001a*/ 	.short	0x0000


	//----- nvinfo : EIATTR_MAXREG_COUNT
	.align		4
        /*001c*/ 	.byte	0x03, 0x1b
        /*001e*/ 	.short	0x00ff


	//----- nvinfo : EIATTR_MERCURY_ISA_VERSION
	.align		4
        /*0020*/ 	.byte	0x03, 0x5f
        /*0022*/ 	.short	0x0101


	//----- nvinfo : EIATTR_VRC_CTA_INIT_COUNT
	.align		4
        /*0024*/ 	.byte	0x02, 0x4a
	.zero		1
	.zero		1


	//----- nvinfo : EIATTR_EXIT_INSTR_OFFSETS
	.align		4
        /*0028*/ 	.byte	0x04, 0x1c
        /*002a*/ 	.short	(.L_19 - .L_18)


	//   ....[0]....
.L_18:
        /*002c*/ 	.word	0x00000ee0


	//----- nvinfo : EIATTR_CBANK_PARAM_SIZE
	.align		4
.L_19:
        /*0030*/ 	.byte	0x03, 0x19
        /*0032*/ 	.short	0x0008


	//----- nvinfo : EIATTR_PARAM_CBANK
	.align		4
        /*0034*/ 	.byte	0x04, 0x0a
        /*0036*/ 	.short	(.L_21 - .L_20)
	.align		4
.L_20:
        /*0038*/ 	.word	index@(.nv.constant0._Z12test_kernel2Pf)
        /*003c*/ 	.short	0x0380
        /*003e*/ 	.short	0x0008


	//----- nvinfo : EIATTR_SW_WAR
	.align		4
.L_21:
        /*0040*/ 	.byte	0x04, 0x36
        /*0042*/ 	.short	(.L_23 - .L_22)
.L_22:
        /*0044*/ 	.word	0x00000008
.L_23:


//--------------------- .nv.info._Z11test_kernelPf --------------------------
	.section	.nv.info._Z11test_kernelPf,"",@"SHT_CUDA_INFO"
	.sectionflags	@""
	.align	4


	//----- nvinfo : EIATTR_CUDA_API_VERSION
	.align		4
        /*0000*/ 	.byte	0x04, 0x37
        /*0002*/ 	.short	(.L_25 - .L_24)
.L_24:
        /*0004*/ 	.word	0x00000082


	//----- nvinfo : EIATTR_KPARAM_INFO
	.align		4
.L_25:
        /*0008*/ 	.byte	0x04, 0x17
        /*000a*/ 	.short	(.L_27 - .L_26)
.L_26:
        /*000c*/ 	.word	0x00000000
        /*0010*/ 	.short	0x0000
        /*0012*/ 	.short	0x0000
        /*0014*/ 	.byte	0x00, 0xf5, 0x21, 0x00


	//----- nvinfo : EIATTR_SPARSE_MMA_MASK
	.align		4
.L_27:
        /*0018*/ 	.byte	0x03, 0x50
        /*001a*/ 	.short	0x0000


	//----- nvinfo : EIATTR_MAXREG_COUNT
	.align		4
        /*001c*/ 	.byte	0x03, 0x1b
        /*001e*/ 	.short	0x00ff


	//----- nvinfo : EIATTR_MERCURY_ISA_VERSION
	.align		4
        /*0020*/ 	.byte	0x03, 0x5f
        /*0022*/ 	.short	0x0101


	//----- nvinfo : EIATTR_VRC_CTA_INIT_COUNT
	.align		4
        /*0024*/ 	.byte	0x02, 0x4a
	.zero		1
	.zero		1


	//----- nvinfo : EIATTR_EXIT_INSTR_OFFSETS
	.align		4
        /*0028*/ 	.byte	0x04, 0x1c
        /*002a*/ 	.short	(.L_29 - .L_28)


	//   ....[0]....
.L_28:
        /*002c*/ 	.word	0x00001cc0


	//----- nvinfo : EIATTR_CBANK_PARAM_SIZE
	.align		4
.L_29:
        /*0030*/ 	.byte	0x03, 0x19
        /*0032*/ 	.short	0x0008


	//----- nvinfo : EIATTR_PARAM_CBANK
	.align		4
        /*0034*/ 	.byte	0x04, 0x0a
        /*0036*/ 	.short	(.L_31 - .L_30)
	.align		4
.L_30:
        /*0038*/ 	.word	index@(.nv.constant0._Z11test_kernelPf)
        /*003c*/ 	.short	0x0380
        /*003e*/ 	.short	0x0008


	//----- nvinfo : EIATTR_SW_WAR
	.align		4
.L_31:
        /*0040*/ 	.byte	0x04, 0x36
        /*0042*/ 	.short	(.L_33 - .L_32)
.L_32:
        /*0044*/ 	.word	0x00000008
.L_33:


//--------------------- .nv.callgraph             --------------------------
	.section	.nv.callgraph,"",@"SHT_CUDA_CALLGRAPH"
	.align	4
	.sectionentsize	8
	.align		4
        /*0000*/ 	.word	0x00000000
	.align		4
        /*0004*/ 	.word	0xffffffff
	.align		4
        /*0008*/ 	.word	0x00000000
	.align		4
        /*000c*/ 	.word	0xfffffffe
	.align		4
        /*0010*/ 	.word	0x00000000
	.align		4
        /*0014*/ 	.word	0xfffffffd
	.align		4
        /*0018*/ 	.word	0x00000000
	.align		4
        /*001c*/ 	.word	0xfffffffc


//--------------------- .nv.constant3             --------------------------
	.section	.nv.constant3,"a",@progbits
	.align	4
.nv.constant3:
	.type		cangle,@object
	.size		cangle,(.L_0 - cangle)
cangle:
	.zero		1440
.L_0:


//--------------------- .nv.constant4             --------------------------
	.section	.nv.constant4,"a",@progbits
	.align	8
	.align		8
.nv.constant4:
        /*0000*/ 	.dword	gangle


//--------------------- .text._Z12test_kernel2Pf  --------------------------
	.section	.text._Z12test_kernel2Pf,"ax",@progbits
	.align	128
        .global         _Z12test_kernel2Pf
        .type           _Z12test_kernel2Pf,@function
        .size           _Z12test_kernel2Pf,(.L_x_3 - _Z12test_kernel2Pf)
        .other          _Z12test_kernel2Pf,@"STO_CUDA_ENTRY STV_DEFAULT"
_Z12test_kernel2Pf:
.text._Z12test_kernel2Pf:
[----:B------:R-:W-:Y:S01]  /*0000*/  LDC R1, c[0x0][0x37c] ;  /* 0x0000df00ff017b82 */ /* 0x000fe20000000800 */
[----:B------:R-:W0:Y:S07]  /*0010*/  S2R R0, SR_TID.X ;  /* 0x0000000000007919 */ /* 0x000e2e0000002100 */
[----:B------:R-:W0:Y:S01]  /*0020*/  S2UR UR4, SR_CTAID.X ;  /* 0x00000000000479c3 */ /* 0x000e220000002500 */
[----:B------:R-:W1:Y:S07]  /*0030*/  LDCU.64 UR6, c[0x0][0x358] ;  /* 0x00006b00ff0677ac */ /* 0x000e6e0008000a00 */
[----:B------:R-:W0:Y:S08]  /*0040*/  LDC R5, c[0x0][0x360] ;  /* 0x0000d800ff057b82 */ /* 0x000e300000000800 */
[----:B------:R-:W2:Y:S01]  /*0050*/  LDC.64 R2, c[0x0][0x380] ;  /* 0x0000e000ff027b82 */ /* 0x000ea20000000a00 */
[----:B0-----:R-:W-:Y:S01]  /*0060*/  IMAD R5, R5, UR4, R0 ;  /* 0x0000000405057c24 */ /* 0x001fe2000f8e0200 */
[----:B------:R-:W0:Y:S03]  /*0070*/  LDCU.64 UR4, c[0x4][URZ] ;  /* 0x01000000ff0477ac */ /* 0x000e260008000a00 */
[----:B--2---:R-:W-:-:S05]  /*0080*/  IMAD.WIDE R2, R5, 0x4, R2 ;  /* 0x0000000405027825 */ /* 0x004fca00078e0202 */
[----:B-1----:R1:W5:Y:S01]  /*0090*/  LDG.E R7, desc[UR6][R2.64] ;  /* 0x0000000602077981 */ /* 0x002362000c1e1900 */
[----:B0-----:R-:W-:-:S04]  /*00a0*/  UIADD3 UR4, UP0, UPT, UR4, 0x10, URZ ;  /* 0x0000001004047890 */ /* 0x001fc8000ff1e0ff */
[----:B------:R-:W-:Y:S02]  /*00b0*/  UIADD3.X UR5, UPT, UPT, URZ, UR5, URZ, UP0, !UPT ;  /* 0x00000005ff057290 */ /* 0x000fe400087fe4ff */
[----:B------:R-:W-:Y:S01]  /*00c0*/  MOV R0, UR4 ;  /* 0x0000000400007c02 */ /* 0x000fe20008000f00 */
[----:B------:R-:W-:-:S03]  /*00d0*/  UMOV UR4, URZ ;  /* 0x000000ff00047c82 */ /* 0x000fc60008000000 */
[----:B-1----:R-:W-:-:S07]  /*00e0*/  MOV R13, UR5 ;  /* 0x00000005000d7c02 */ /* 0x002fce0008000f00 */
.L_x_0:
[----:B------:R-:W-:Y:S02]  /*00f0*/  MOV R4, R0 ;  /* 0x0000000000047202 */ /* 0x000fe40000000f00 */
[----:B------:R-:W-:-:S05]  /*0100*/  MOV R5, R13 ;  /* 0x0000000d00057202 */ /* 0x000fca0000000f00 */
[----:B------:R-:W2:Y:S02]  /*0110*/  LDG.E R0, desc[UR6][R4.64+-0x10] ;  /* 0xfffff00604007981 */ /* 0x000ea4000c1e1900 */
[----:B--23-5:R-:W-:-:S05]  /*0120*/  FADD R7, R0, R7 ;  /* 0x0000000700077221 */ /* 0x02cfca0000000000 */
[----:B------:R0:W-:Y:S04]  /*0130*/  STG.E desc[UR6][R2.64], R7 ;  /* 0x0000000702007986 */ /* 0x0001e8000c101906 */
[----:B------:R-:W2:Y:S02]  /*0140*/  LDG.E R0, desc[UR6][R4.64+-0xc] ;  /* 0xfffff40604007981 */ /* 0x000ea4000c1e1900 */
[----:B--2---:R-:W-:-:S05]  /*0150*/  FADD R9, R7, R0 ;  /* 0x0000000007097221 */ /* 0x004fca0000000000 */
[----:B------:R1:W-:Y:S04]  /*0160*/  STG.E desc[UR6][R2.64], R9 ;  /* 0x0000000902007986 */ /* 0x0003e8000c101906 */
[----:B------:R-:W2:Y:S02]  /*0170*/  LDG.E R0, desc[UR6][R4.64+-0x8] ;  /* 0xfffff80604007981 */ /* 0x000ea4000c1e1900 */
[----:B--2---:R-:W-:-:S05]  /*0180*/  FADD R11, R9, R0 ;  /* 0x00000000090b7221 */ /* 0x004fca0000000000 */
[----:B------:R2:W-:Y:S04]  /*0190*/  STG.E desc[UR6][R2.64], R11 ;  /* 0x0000000b02007986 */ /* 0x0005e8000c101906 */
[----:B------:R-:W3:Y:S02]  /*01a0*/  LDG.E R0, desc[UR6][R4.64+-0x4] ;  /* 0xfffffc0604007981 */ /* 0x000ee4000c1e1900 */
[----:B---3--:R-:W-:-:S05]  /*01b0*/  FADD R13, R11, R0 ;  /* 0x000000000b0d7221 */ /* 0x008fca0000000000 */
[----:B------:R3:W-:Y:S04]  /*01c0*/  STG.E desc[UR6][R2.64], R13 ;  /* 0x0000000d02007986 */ /* 0x0007e8000c101906 */
[----:B------:R-:W0:Y:S02]  /*01d0*/  LDG.E R0, desc[UR6][R4.64] ;  /* 0x0000000604007981 */ /* 0x000e24000c1e1900 */
[----:B0-----:R-:W-:-:S05]  /*01e0*/  FADD R7, R13, R0 ;  /* 0x000000000d077221 */ /* 0x001fca0000000000 */
[----:B------:R0:W-:Y:S04]  /*01f0*/  STG.E desc[UR6][R2.64], R7 ;  /* 0x0000000702007986 */ /* 0x0001e8000c101906 */
[----:B------:R-:W1:Y:S02]  /*0200*/  LDG.E R0, desc[UR6][R4.64+0x4] ;  /* 0x0000040604007981 */ /* 0x000e64000c1e1900 */
[----:B-1----:R-:W-:-:S05]  /*0210*/  FADD R9, R7, R0 ;  /* 0x0000000007097221 */ /* 0x002fca0000000000 */
        /* <DEDUP_REMOVED lines=177> */
[----:B------:R-:W-:Y:S04]  /*0d30*/  STG.E desc[UR6][R2.64], R7 ;  /* 0x0000000702007986 */ /* 0x000fe8000c101906 */
        /* <DEDUP_REMOVED lines=18> */
[----:B------:R-:W4:Y:S01]  /*0e60*/  LDG.E R0, desc[UR6][R4.64+0x10c] ;  /* 0x00010c0604007981 */ /* 0x000f22000c1e1900 */
[----:B------:R-:W-:-:S04]  /*0e70*/  UIADD3 UR4, UPT, UPT, UR4, 0x48, URZ ;  /* 0x0000004804047890 */ /* 0x000fc8000fffe0ff */
[----:B------:R-:W-:Y:S01]  /*0e80*/  UISETP.NE.AND UP0, UPT, UR4, 0x168, UPT ;  /* 0x000001680400788c */ /* 0x000fe2000bf05270 */
[----:B----4-:R-:W-:Y:S01]  /*0e90*/  FADD R7, R11, R0 ;  /* 0x000000000b077221 */ /* 0x010fe20000000000 */
[----:B------:R-:W-:-:S04]  /*0ea0*/  IADD3 R0, P0, PT, R4, 0x120, RZ ;  /* 0x0000012004007810 */ /* 0x000fc80007f1e0ff */
[----:B------:R3:W-:Y:S01]  /*0eb0*/  STG.E desc[UR6][R2.64], R7 ;  /* 0x0000000702007986 */ /* 0x0007e2000c101906 */
[----:B--2---:R-:W-:Y:S02]  /*0ec0*/  IADD3.X R13, PT, PT, RZ, R5, RZ, P0, !PT ;  /* 0x00000005ff0d7210 */ /* 0x004fe400007fe4ff */
[----:B------:R-:W-:Y:S06]  /*0ed0*/  BRA.U UP0, `(.L_x_0) ;  /* 0xfffffff100847547 */ /* 0x000fec000b83ffff */
[----:B------:R-:W-:Y:S05]  /*0ee0*/  EXIT ;  /* 0x000000000000794d */ /* 0x000fea0003800000 */
.L_x_1:
[----:B------:R-:W-:-:S00]  /*0ef0*/  BRA `(.L_x_1) ;  /* 0xfffffffc00fc7947 */ /* 0x000fc0000383ffff */
[----:B------:R-:W-:-:S00]  /*0f00*/  NOP ;  /* 0x0000000000007918 */ /* 0x000fc00000000000 */
[----:B------:R-:W-:-:S00]  /*0f10*/  NOP ;  /* 0x0000000000007918 */ /* 0x000fc00000000000 */
[----:B------:R-:W-:-:S00]  /*0f20*/  NOP ;  /* 0x0000000000007918 */ /* 0x000fc00000000000 */
[----:B------:R-:W-:-:S00]  /*0f30*/  NOP ;  /* 0x0000000000007918 */ /* 0x000fc00000000000 */
[----:B------:R-:W-:-:S00]  /*0f40*/  NOP ;  /* 0x0000000000007918 */ /* 0x000fc00000000000 */
[----:B------:R-:W-:-:S00]  /*0f50*/  NOP ;  /* 0x0000000000007918 */ /* 0x000fc00000000000 */
[----:B------:R-:W-:-:S00]  /*0f60*/  NOP ;  /* 0x0000000000007918 */ /* 0x000fc00000000000 */
[----:B------:R-:W-:-:S00]  /*0f70*/  NOP ;  /* 0x0000000000007918 */ /* 0x000fc00000000000 */
.L_x_3:


//--------------------- .text._Z11test_kernelPf   --------------------------
	.section	.text._Z11test_kernelPf,"ax",@progbits
	.align	128
        .global         _Z11test_kernelPf
        .type           _Z11test_kernelPf,@function
        .size           _Z11test_kernelPf,(.L_x_4 - _Z11test_kernelPf)
        .other          _Z11test_kernelPf,@"STO_CUDA_ENTRY STV_DEFAULT"
_Z11test_kernelPf:
.text._Z11test_kernelPf:
[----:B------:R-:W-:Y:S01]  /*0000*/  LDC R1, c[0x0][0x37c] ;  /* 0x0000df00ff017b82 */ /* 0x000fe20000000800 */
[----:B------:R-:W0:Y:S07]  /*0010*/  S2R R0, SR_TID.X ;  /* 0x0000000000007919 */ /* 0x000e2e0000002100 */
[----:B------:R-:W0:Y:S01]  /*0020*/  S2UR UR6, SR_CTAID.X ;  /* 0x00000000000679c3 */ /* 0x000e220000002500 */
[----:B------:R-:W1:Y:S01]  /*0030*/  LDCU.64 UR4, c[0x0][0x358] ;  /* 0x00006b00ff0477ac */ /* 0x000e620008000a00 */
[----:B------:R-:W2:Y:S06]  /*0040*/  LDCU.128 UR8, c[0x3][URZ] ;  /* 0x00c00000ff0877ac */ /* 0x000eac0008000c00 */
[----:B------:R-:W0:Y:S01]  /*0050*/  LDC R5, c[0x0][0x360] ;  /* 0x0000d800ff057b82 */ /* 0x000e220000000800 */
[----:B------:R-:W3:Y:S07]  /*0060*/  LDCU.128 UR12, c[0x3][0x10] ;  /* 0x00c00200ff0c77ac */ /* 0x000eee0008000c00 */
[----:B------:R-:W4:Y:S01]  /*0070*/  LDC.64 R2, c[0x0][0x380] ;  /* 0x0000e000ff027b82 */ /* 0x000f220000000a00 */
[----:B0-----:R-:W-:-:S04]  /*0080*/  IMAD R5, R5, UR6, R0 ;  /* 0x0000000605057c24 */ /* 0x001fc8000f8e0200 */
[----:B----4-:R-:W-:-:S05]  /*0090*/  IMAD.WIDE R2, R5, 0x4, R2 ;  /* 0x0000000405027825 */ /* 0x010fca00078e0202 */
[----:B-1----:R-:W2:Y:S02]  /*00a0*/  LDG.E R0, desc[UR4][R2.64] ;  /* 0x0000000402007981 */ /* 0x002ea4000c1e1900 */
[----:B--2---:R-:W-:-:S04]  /*00b0*/  FADD R0, R0, UR8 ;  /* 0x0000000800007e21 */ /* 0x004fc80008000000 */
[----:B------:R-:W-:-:S04]  /*00c0*/  FADD R0, R0, UR9 ;  /* 0x0000000900007e21 */ /* 0x000fc80008000000 */
[----:B------:R-:W-:-:S04]  /*00d0*/  FADD R0, R0, UR10 ;  /* 0x0000000a00007e21 */ /* 0x000fc80008000000 */
[----:B------:R-:W-:Y:S01]  /*00e0*/  FADD R0, R0, UR11 ;  /* 0x0000000b00007e21 */ /* 0x000fe20008000000 */
[----:B------:R-:W0:Y:S03]  /*00f0*/  LDCU.128 UR8, c[0x3][0x20] ;  /* 0x00c00400ff0877ac */ /* 0x000e260008000c00 */
[----:B---3--:R-:W-:-:S04]  /*0100*/  FADD R0, R0, UR12 ;  /* 0x0000000c00007e21 */ /* 0x008fc80008000000 */
[----:B------:R-:W-:-:S04]  /*0110*/  FADD R0, R0, UR13 ;  /* 0x0000000d00007e21 */ /* 0x000fc80008000000 */
[----:B------:R-:W-:-:S04]  /*0120*/  FADD R0, R0, UR14 ;  /* 0x0000000e00007e21 */ /* 0x000fc80008000000 */
[----:B------:R-:W-:Y:S01]  /*0130*/  FADD R0, R0, UR15 ;  /* 0x0000000f00007e21 */ /* 0x000fe20008000000 */
[----:B------:R-:W1:Y:S03]  /*0140*/  LDCU.128 UR12, c[0x3][0x30] ;  /* 0x00c00600ff0c77ac */ /* 0x000e660008000c00 */
[----:B0-----:R-:W-:-:S04]  /*0150*/  FADD R0, R0, UR8 ;  /* 0x0000000800007e21 */ /* 0x001fc80008000000 */
[----:B------:R-:W-:-:S04]  /*0160*/  FADD R0, R0, UR9 ;  /* 0x0000000900007e21 */ /* 0x000fc80008000000 */
[----:B------:R-:W-:-:S04]  /*0170*/  FADD R0, R0, UR10 ;  /* 0x0000000a00007e21 */ /* 0x000fc80008000000 */
[----:B------:R-:W-:Y:S01]  /*0180*/  FADD R0, R0, UR11 ;  /* 0x0000000b00007e21 */ /* 0x000fe20008000000 */
[----:B------:R-:W0:Y:S03]  /*0190*/  LDCU.128 UR8, c[0x3][0x40] ;  /* 0x00c00800ff0877ac */ /* 0x000e260008000c00 */
[----:B-1----:R-:W-:-:S04]  /*01a0*/  FADD R0, R0, UR12 ;  /* 0x0000000c00007e21 */ /* 0x002fc80008000000 */
        /* <DEDUP_REMOVED lines=427> */
[----:B------:R-:W-:-:S04]  /*1c60*/  FADD R0, R0, UR11 ;  /* 0x0000000b00007e21 */ /* 0x000fc80008000000 */
[----:B-1----:R-:W-:-:S04]  /*1c70*/  FADD R0, R0, UR12 ;  /* 0x0000000c00007e21 */ /* 0x002fc80008000000 */
[----:B------:R-:W-:-:S04]  /*1c80*/  FADD R0, R0, UR13 ;  /* 0x0000000d00007e21 */ /* 0x000fc80008000000 */
[----:B------:R-:W-:-:S04]  /*1c90*/  FADD R0, R0, UR14 ;  /* 0x0000000e00007e21 */ /* 0x000fc80008000000 */
[----:B------:R-:W-:-:S05]  /*1ca0*/  FADD R5, R0, UR15 ;  /* 0x0000000f00057e21 */ /* 0x000fca0008000000 */
[----:B------:R-:W-:Y:S01]  /*1cb0*/  STG.E desc[UR4][R2.64], R5 ;  /* 0x0000000502007986 */ /* 0x000fe2000c101904 */
[----:B------:R-:W-:Y:S05]  /*1cc0*/  EXIT ;  /* 0x000000000000794d */ /* 0x000fea0003800000 */
.L_x_2:
        /* <DEDUP_REMOVED lines=11> */
.L_x_4:


//--------------------- .nv.shared.reserved.0     --------------------------
	.section	.nv.shared.reserved.0,"aw",@nobits
	.weak		__nv_reservedSMEM_offset_0_alias
	.size		__nv_reservedSMEM_offset_0_alias, 0, 64
	.other		__nv_reservedSMEM_offset_0_alias,@"STO_CUDA_RESERVED_SHARED STV_DEFAULT"
__nv_reservedSMEM_offset_0_alias:
	.zero		0
	.zero		64


//--------------------- .nv.global                --------------------------
	.section	.nv.global,"aw",@nobits
	.align	4
.nv.global:
	.type		gangle,@object
	.size		gangle,(.L_1 - gangle)
gangle:
	.zero		1440
.L_1:


//--------------------- .nv.constant0._Z12test_kernel2Pf --------------------------
	.section	.nv.constant0._Z12test_kernel2Pf,"a",@progbits
	.sectionflags	@""
	.align	4
.nv.constant0._Z12test_kernel2Pf:
	.zero		904


//--------------------- .nv.constant0._Z11test_kernelPf --------------------------
	.section	.nv.constant0._Z11test_kernelPf,"a",@progbits
	.sectionflags	@""
	.align	4
.nv.constant0._Z11test_kernelPf:
	.zero		904


//--------------------- SYMBOLS --------------------------

	.type		.nv.reservedSmem.offset0,@object
	.size		.nv.reservedSmem.offset0,0x4
